//
// Generated by NVIDIA NVVM Compiler
//
// Compiler Build ID: CL-36424714
// Cuda compilation tools, release 13.0, V13.0.88
// Based on NVVM 20.0.0
//

.version 9.0
.target sm_100
.address_size 64

	// .globl	_Z8wmma_kerP6__halfS0_Pf
.extern .func  (.param .b32 func_retval0) vprintf
(
	.param .b64 vprintf_param_0,
	.param .b64 vprintf_param_1
)
;
.global .align 1 .b8 $str[14] = {116, 104, 105, 115, 32, 105, 115, 32, 116, 101, 115, 116, 10};
.global .align 1 .b8 $str$1[4] = {104, 120, 119};

.visible .entry _Z8wmma_kerP6__halfS0_Pf(
	.param .u64 .ptr .align 1 _Z8wmma_kerP6__halfS0_Pf_param_0,
	.param .u64 .ptr .align 1 _Z8wmma_kerP6__halfS0_Pf_param_1,
	.param .u64 .ptr .align 1 _Z8wmma_kerP6__halfS0_Pf_param_2
)
{
	.reg .b32 	%r<21>;
	.reg .b32 	%f<10>;
	.reg .b64 	%rd<9>;

	ld.param.u64 	%rd1, [_Z8wmma_kerP6__halfS0_Pf_param_0];
	ld.param.u64 	%rd2, [_Z8wmma_kerP6__halfS0_Pf_param_1];
	ld.param.u64 	%rd3, [_Z8wmma_kerP6__halfS0_Pf_param_2];
	mov.u64 	%rd4, $str;
	cvta.global.u64 	%rd5, %rd4;
	{ // callseq 0, 0
	.param .b64 param0;
	st.param.b64 	[param0], %rd5;
	.param .b64 param1;
	st.param.b64 	[param1], 0;
	.param .b32 retval0;
	call.uni (retval0), 
	vprintf, 
	(
	param0, 
	param1
	);
	ld.param.b32 	%r1, [retval0];
	} // callseq 0
	cvta.to.global.u64 	%rd6, %rd1;
	cvta.to.global.u64 	%rd7, %rd2;
	cvta.to.global.u64 	%rd8, %rd3;
	mov.b32 	%r3, 16;
	wmma.load.a.sync.aligned.col.m16n16k16.global.f16 	{%r4, %r5, %r6, %r7, %r8, %r9, %r10, %r11}, [%rd6], %r3;
	wmma.load.b.sync.aligned.row.m16n16k16.global.f16 	{%r12, %r13, %r14, %r15, %r16, %r17, %r18, %r19}, [%rd7], %r3;
	mov.f32 	%f1, 0f00000000;
	wmma.mma.sync.aligned.col.row.m16n16k16.f32.f32 {%f2, %f3, %f4, %f5, %f6, %f7, %f8, %f9}, {%r4, %r5, %r6, %r7, %r8, %r9, %r10, %r11}, {%r12, %r13, %r14, %r15, %r16, %r17, %r18, %r19}, {%f1, %f1, %f1, %f1, %f1, %f1, %f1, %f1};
	wmma.store.d.sync.aligned.row.m16n16k16.global.f32 	[%rd8], {%f2, %f3, %f4, %f5, %f6, %f7, %f8, %f9}, %r3;
	mov.b32 	%r20, 1073741824;
	st.global.u32 	[%rd8+4], %r20;
	ret;

}
	// .globl	_Z3hxwv
.visible .entry _Z3hxwv()
{
	.reg .b32 	%r<3>;
	.reg .b64 	%rd<3>;

	mov.u64 	%rd1, $str$1;
	cvta.global.u64 	%rd2, %rd1;
	{ // callseq 1, 0
	.param .b64 param0;
	st.param.b64 	[param0], %rd2;
	.param .b64 param1;
	st.param.b64 	[param1], 0;
	.param .b32 retval0;
	call.uni (retval0), 
	vprintf, 
	(
	param0, 
	param1
	);
	ld.param.b32 	%r1, [retval0];
	} // callseq 1
	ret;

}


// ===== COMPILED SASS (sm_100) =====

	.target	sm_100

	.elftype	@"ET_EXEC"


//--------------------- .note.nv.tkinfo           --------------------------
	.section	.note.nv.tkinfo,"",@"SHT_NOTE"
	.sectionflags	@"SHF_NOTE_NV_TKINFO"
	.tkinfo
        /*0018*/ 	.word	0x00000002
        /*0030*/ 	.string	""
        /*0030*/ 	.string	"ptxas"
        /*0030*/ 	.string	"Cuda compilation tools, release 13.0, V13.0.88"
        /*0030*/ 	.string	"Build cuda_13.0.r13.0/compiler.36424714_0"
        /*0030*/ 	.string	"-arch sm_100 -m 64 "



//--------------------- .note.nv.cuinfo           --------------------------
	.section	.note.nv.cuinfo,"",@"SHT_NOTE"
	.sectionflags	@"SHF_NOTE_NV_CUINFO"
        /*0018*/ 	.short	0x0002
        /*001a*/ 	.short	0x0064
        /*001c*/ 	.short	0x0082
	.zero		2


//--------------------- .nv.info                  --------------------------
	.section	.nv.info,"",@"SHT_CUDA_INFO"
	.align	4


	//----- nvinfo : EIATTR_REGCOUNT
	.align		4
        /*0000*/ 	.byte	0x04, 0x2f
        /*0002*/ 	.short	(.L_3 - .L_2)
	.align		4
.L_2:
        /*0004*/ 	.word	index@(_Z8wmma_kerP6__halfS0_Pf)
        /*0008*/ 	.word	0x0000001a


	//----- nvinfo : EIATTR_FRAME_SIZE
	.align		4
.L_3:
        /*000c*/ 	.byte	0x04, 0x11
        /*000e*/ 	.short	(.L_5 - .L_4)
	.align		4
.L_4:
        /*0010*/ 	.word	index@(_Z8wmma_kerP6__halfS0_Pf)
        /*0014*/ 	.word	0x00000000


	//----- nvinfo : EIATTR_REGCOUNT
	.align		4
.L_5:
        /*0018*/ 	.byte	0x04, 0x2f
        /*001a*/ 	.short	(.L_7 - .L_6)
	.align		4
.L_6:
        /*001c*/ 	.word	index@(_Z3hxwv)
        /*0020*/ 	.word	0x00000018


	//----- nvinfo : EIATTR_FRAME_SIZE
	.align		4
.L_7:
        /*0024*/ 	.byte	0x04, 0x11
        /*0026*/ 	.short	(.L_9 - .L_8)
	.align		4
.L_8:
        /*0028*/ 	.word	index@(_Z3hxwv)
        /*002c*/ 	.word	0x00000000


	//----- nvinfo : EIATTR_MIN_STACK_SIZE
	.align		4
.L_9:
        /*0030*/ 	.byte	0x04, 0x12
        /*0032*/ 	.short	(.L_11 - .L_10)
	.align		4
.L_10:
        /*0034*/ 	.word	index@(_Z3hxwv)
        /*0038*/ 	.word	0x00000000


	//----- nvinfo : EIATTR_MIN_STACK_SIZE
	.align		4
.L_11:
        /*003c*/ 	.byte	0x04, 0x12
        /*003e*/ 	.short	(.L_13 - .L_12)
	.align		4
.L_12:
        /*0040*/ 	.word	index@(_Z8wmma_kerP6__halfS0_Pf)
        /*0044*/ 	.word	0x00000000
.L_13:


//--------------------- .nv.compat                --------------------------
	.section	.nv.compat,"",@"SHT_CUDA_COMPAT_INFO"
	.align	4
        /*0000*/ 	.byte	0x02, 0x09, 0x00, 0x00, 0x02, 0x02, 0x01, 0x00, 0x02, 0x05, 0x05, 0x00, 0x03, 0x07, 0x01, 0x01
        /*0010*/ 	.byte	0x02, 0x03, 0x00, 0x00, 0x02, 0x06, 0x01, 0x00, 0x04, 0x0b, 0x08, 0x00, 0x09, 0x00, 0x00, 0x00
        /*0020*/ 	.byte	0x00, 0x00, 0x00, 0x00


//--------------------- .nv.info._Z3hxwv          --------------------------
	.section	.nv.info._Z3hxwv,"",@"SHT_CUDA_INFO"
	.sectionflags	@""
	.align	4


	//----- nvinfo : EIATTR_CUDA_API_VERSION
	.align		4
        /*0000*/ 	.byte	0x04, 0x37
        /*0002*/ 	.short	(.L_15 - .L_14)
.L_14:
        /*0004*/ 	.word	0x00000082


	//----- nvinfo : EIATTR_SPARSE_MMA_MASK
	.align		4
.L_15:
        /*0008*/ 	.byte	0x03, 0x50
        /*000a*/ 	.short	0x0000


	//----- nvinfo : EIATTR_MAXREG_COUNT
	.align		4
        /*000c*/ 	.byte	0x03, 0x1b
        /*000e*/ 	.short	0x00ff


	//----- nvinfo : EIATTR_EXTERNS
	.align		4
        /*0010*/ 	.byte	0x04, 0x0f
        /*0012*/ 	.short	(.L_17 - .L_16)


	//   ....[0]....
	.align		4
.L_16:
        /*0014*/ 	.word	index@(vprintf)


	//----- nvinfo : EIATTR_MERCURY_ISA_VERSION
	.align		4
.L_17:
        /*0018*/ 	.byte	0x03, 0x5f
        /*001a*/ 	.short	0x0101


	//----- nvinfo : EIATTR_VRC_CTA_INIT_COUNT
	.align		4
        /*001c*/ 	.byte	0x02, 0x4a
	.zero		1
	.zero		1


	//----- nvinfo : EIATTR_SYSCALL_OFFSETS
	.align		4
        /*0020*/ 	.byte	0x04, 0x46
        /*0022*/ 	.short	(.L_19 - .L_18)


	//   ....[0]....
.L_18:
        /*0024*/ 	.word	0x00000080


	//----- nvinfo : EIATTR_EXIT_INSTR_OFFSETS
	.align		4
.L_19:
        /*0028*/ 	.byte	0x04, 0x1c
        /*002a*/ 	.short	(.L_21 - .L_20)


	//   ....[0]....
.L_20:
        /*002c*/ 	.word	0x00000090


	//----- nvinfo : EIATTR_SW_WAR
	.align		4
.L_21:
        /*0030*/ 	.byte	0x04, 0x36
        /*0032*/ 	.short	(.L_23 - .L_22)
.L_22:
        /*0034*/ 	.word	0x00000008
.L_23:


//--------------------- .nv.info._Z8wmma_kerP6__halfS0_Pf --------------------------
	.section	.nv.info._Z8wmma_kerP6__halfS0_Pf,"",@"SHT_CUDA_INFO"
	.sectionflags	@""
	.align	4


	//----- nvinfo : EIATTR_CUDA_API_VERSION
	.align		4
        /*0000*/ 	.byte	0x04, 0x37
        /*0002*/ 	.short	(.L_25 - .L_24)
.L_24:
        /*0004*/ 	.word	0x00000082


	//----- nvinfo : EIATTR_KPARAM_INFO
	.align		4
.L_25:
        /*0008*/ 	.byte	0x04, 0x17
        /*000a*/ 	.short	(.L_27 - .L_26)
.L_26:
        /*000c*/ 	.word	0x00000000
        /*0010*/ 	.short	0x0002
        /*0012*/ 	.short	0x0010
        /*0014*/ 	.byte	0x00, 0xf5, 0x21, 0x00


	//----- nvinfo : EIATTR_KPARAM_INFO
	.align		4
.L_27:
        /*0018*/ 	.byte	0x04, 0x17
        /*001a*/ 	.short	(.L_29 - .L_28)
.L_28:
        /*001c*/ 	.word	0x00000000
        /*0020*/ 	.short	0x0001
        /*0022*/ 	.short	0x0008
        /*0024*/ 	.byte	0x00, 0xf5, 0x21, 0x00


	//----- nvinfo : EIATTR_KPARAM_INFO
	.align		4
.L_29:
        /*0028*/ 	.byte	0x04, 0x17
        /*002a*/ 	.short	(.L_31 - .L_30)
.L_30:
        /*002c*/ 	.word	0x00000000
        /*0030*/ 	.short	0x0000
        /*0032*/ 	.short	0x0000
        /*0034*/ 	.byte	0x00, 0xf5, 0x21, 0x00


	//----- nvinfo : EIATTR_SPARSE_MMA_MASK
	.align		4
.L_31:
        /*0038*/ 	.byte	0x03, 0x50
        /*003a*/ 	.short	0x0000


	//----- nvinfo : EIATTR_WMMA_USED
	.align		4
        /*003c*/ 	.byte	0x01, 0x2b
	.zero		2


	//----- nvinfo : EIATTR_MAXREG_COUNT
	.align		4
        /*0040*/ 	.byte	0x03, 0x1b
        /*0042*/ 	.short	0x00ff


	//----- nvinfo : EIATTR_EXTERNS
	.align		4
        /*0044*/ 	.byte	0x04, 0x0f
        /*0046*/ 	.short	(.L_33 - .L_32)


	//   ....[0]....
	.align		4
.L_32:
        /*0048*/ 	.word	index@(vprintf)


	//----- nvinfo : EIATTR_MERCURY_ISA_VERSION
	.align		4
.L_33:
        /*004c*/ 	.byte	0x03, 0x5f
        /*004e*/ 	.short	0x0101


	//----- nvinfo : EIATTR_VRC_CTA_INIT_COUNT
	.align		4
        /*0050*/ 	.byte	0x02, 0x4a
	.zero		1
	.zero		1


	//----- nvinfo : EIATTR_SYSCALL_OFFSETS
	.align		4
        /*0054*/ 	.byte	0x04, 0x46
        /*0056*/ 	.short	(.L_35 - .L_34)


	//   ....[0]....
.L_34:
        /*0058*/ 	.word	0x00000090


	//----- nvinfo : EIATTR_EXIT_INSTR_OFFSETS
	.align		4
.L_35:
        /*005c*/ 	.byte	0x04, 0x1c
        /*005e*/ 	.short	(.L_37 - .L_36)


	//   ....[0]....
.L_36:
        /*0060*/ 	.word	0x00000310


	//----- nvinfo : EIATTR_CBANK_PARAM_SIZE
	.align		4
.L_37:
        /*0064*/ 	.byte	0x03, 0x19
        /*0066*/ 	.short	0x0018


	//----- nvinfo : EIATTR_PARAM_CBANK
	.align		4
        /*0068*/ 	.byte	0x04, 0x0a
        /*006a*/ 	.short	(.L_39 - .L_38)
	.align		4
.L_38:
        /*006c*/ 	.word	index@(.nv.constant0._Z8wmma_kerP6__halfS0_Pf)
        /*0070*/ 	.short	0x0380
        /*0072*/ 	.short	0x0018


	//----- nvinfo : EIATTR_SW_WAR
	.align		4
.L_39:
        /*0074*/ 	.byte	0x04, 0x36
        /*0076*/ 	.short	(.L_41 - .L_40)
.L_40:
        /*0078*/ 	.word	0x00000008
.L_41:


//--------------------- .nv.callgraph             --------------------------
	.section	.nv.callgraph,"",@"SHT_CUDA_CALLGRAPH"
	.align	4
	.sectionentsize	8
	.align		4
        /*0000*/ 	.word	0x00000000
	.align		4
        /*0004*/ 	.word	0xffffffff
	.align		4
        /*0008*/ 	.word	index@(_Z3hxwv)
	.align		4
        /*000c*/ 	.word	index@(vprintf)
	.align		4
        /*0010*/ 	.word	index@(_Z8wmma_kerP6__halfS0_Pf)
	.align		4
        /*0014*/ 	.word	index@(vprintf)
	.align		4
        /*0018*/ 	.word	0x00000000
	.align		4
        /*001c*/ 	.word	0xfffffffe
	.align		4
        /*0020*/ 	.word	0x00000000
	.align		4
        /*0024*/ 	.word	0xfffffffd
	.align		4
        /*0028*/ 	.word	0x00000000
	.align		4
        /*002c*/ 	.word	0xfffffffc


//--------------------- .nv.constant4             --------------------------
	.section	.nv.constant4,"a",@progbits
	.align	8
	.align		8
.nv.constant4:
        /*0000*/ 	.dword	vprintf
	.align		8
        /*0008*/ 	.dword	$str
	.align		8
        /*0010*/ 	.dword	$str$1


//--------------------- .text._Z3hxwv             --------------------------
	.section	.text._Z3hxwv,"ax",@progbits
	.align	128
        .global         _Z3hxwv
        .type           _Z3hxwv,@function
        .size           _Z3hxwv,(.L_x_4 - _Z3hxwv)
        .other          _Z3hxwv,@"STO_CUDA_ENTRY STV_DEFAULT"
_Z3hxwv:
.text._Z3hxwv:
[----:B------:R-:W0:Y:S01]  /*0000*/  LDC R1, c[0x0][0x37c] ;  /* 0x0000df00ff017b82 */ /* 0x000e220000000800 */
[----:B------:R-:W-:Y:S01]  /*0010*/  MOV R0, 0x0 ;  /* 0x0000000000007802 */ /* 0x000fe20000000f00 */
[----:B------:R-:W1:Y:S01]  /*0020*/  LDCU.64 UR4, c[0x4][0x10] ;  /* 0x01000200ff0477ac */ /* 0x000e620008000a00 */
[----:B------:R-:W-:-:S05]  /*0030*/  CS2R R6, SRZ ;  /* 0x0000000000067805 */ /* 0x000fca000001ff00 */
[----:B------:R2:W3:Y:S01]  /*0040*/  LDC.64 R2, c[0x4][R0] ;  /* 0x0100000000027b82 */ /* 0x0004e20000000a00 */
[----:B-1----:R-:W-:Y:S02]  /*0050*/  IMAD.U32 R4, RZ, RZ, UR4 ;  /* 0x00000004ff047e24 */ /* 0x002fe4000f8e00ff */
[----:B--2---:R-:W-:-:S07]  /*0060*/  IMAD.U32 R5, RZ, RZ, UR5 ;  /* 0x00000005ff057e24 */ /* 0x004fce000f8e00ff */
[----:B------:R-:W-:-:S07]  /*0070*/  LEPC R20, `(.L_x_0) ;  /* 0x000000001014794e */ /* 0x000fce0000000000 */
[----:B0--3--:R-:W-:Y:S05]  /*0080*/  CALL.ABS.NOINC R2 ;  /* 0x0000000002007343 */ /* 0x009fea0003c00000 */
.L_x_0:
[----:B------:R-:W-:Y:S05]  /*0090*/  EXIT ;  /* 0x000000000000794d */ /* 0x000fea0003800000 */
.L_x_1:
[----:B------:R-:W-:-:S00]  /*00a0*/  BRA `(.L_x_1) ;  /* 0xfffffffc00fc7947 */ /* 0x000fc0000383ffff */
[----:B------:R-:W-:-:S00]  /*00b0*/  NOP ;  /* 0x0000000000007918 */ /* 0x000fc00000000000 */
        /* <DEDUP_REMOVED lines=12> */
.L_x_4:


//--------------------- .text._Z8wmma_kerP6__halfS0_Pf --------------------------
	.section	.text._Z8wmma_kerP6__halfS0_Pf,"ax",@progbits
	.align	128
        .global         _Z8wmma_kerP6__halfS0_Pf
        .type           _Z8wmma_kerP6__halfS0_Pf,@function
        .size           _Z8wmma_kerP6__halfS0_Pf,(.L_x_5 - _Z8wmma_kerP6__halfS0_Pf)
        .other          _Z8wmma_kerP6__halfS0_Pf,@"STO_CUDA_ENTRY STV_DEFAULT"
_Z8wmma_kerP6__halfS0_Pf:
.text._Z8wmma_kerP6__halfS0_Pf:
[----:B------:R-:W0:Y:S01]  /*0000*/  LDC R1, c[0x0][0x37c] ;  /* 0x0000df00ff017b82 */ /* 0x000e220000000800 */
[----:B------:R-:W-:Y:S01]  /*0010*/  MOV R0, 0x0 ;  /* 0x0000000000007802 */ /* 0x000fe20000000f00 */
[----:B------:R-:W1:Y:S01]  /*0020*/  LDCU.64 UR4, c[0x4][0x8] ;  /* 0x01000100ff0477ac */ /* 0x000e620008000a00 */
[----:B------:R-:W-:-:S05]  /*0030*/  CS2R R6, SRZ ;  /* 0x0000000000067805 */ /* 0x000fca000001ff00 */
[----:B------:R2:W3:Y:S01]  /*0040*/  LDC.64 R2, c[0x4][R0] ;  /* 0x0100000000027b82 */ /* 0x0004e20000000a00 */
[----:B------:R-:W4:Y:S01]  /*0050*/  LDCU.64 UR36, c[0x0][0x358] ;  /* 0x00006b00ff2477ac */ /* 0x000f220008000a00 */
[----:B-1----:R-:W-:Y:S02]  /*0060*/  IMAD.U32 R4, RZ, RZ, UR4 ;  /* 0x00000004ff047e24 */ /* 0x002fe4000f8e00ff */
[----:B--2---:R-:W-:-:S07]  /*0070*/  IMAD.U32 R5, RZ, RZ, UR5 ;  /* 0x00000005ff057e24 */ /* 0x004fce000f8e00ff */
[----:B------:R-:W-:-:S07]  /*0080*/  LEPC R20, `(.L_x_2) ;  /* 0x000000001014794e */ /* 0x000fce0000000000 */
[----:B0--34-:R-:W-:Y:S05]  /*0090*/  CALL.ABS.NOINC R2 ;  /* 0x0000000002007343 */ /* 0x019fea0003c00000 */
.L_x_2:
[----:B------:R-:W0:Y:S01]  /*00a0*/  S2R R5, SR_LANEID ;  /* 0x0000000000057919 */ /* 0x000e220000000000 */
[----:B------:R-:W-:Y:S05]  /*00b0*/  WARPSYNC.ALL ;  /* 0x0000000000007948 */ /* 0x000fea0003800000 */
[----:B------:R-:W1:Y:S01]  /*00c0*/  LDCU.128 UR4, c[0x0][0x380] ;  /* 0x00007000ff0477ac */ /* 0x000e620008000c00 */
[----:B------:R-:W-:Y:S01]  /*00d0*/  IMAD.MOV.U32 R3, RZ, RZ, RZ ;  /* 0x000000ffff037224 */ /* 0x000fe200078e00ff */
[----:B0-----:R-:W-:Y:S02]  /*00e0*/  LOP3.LUT R2, R5, 0x3, RZ, 0xc0, !PT ;  /* 0x0000000305027812 */ /* 0x001fe400078ec0ff */
[----:B------:R-:W-:-:S05]  /*00f0*/  SHF.R.U32.HI R5, RZ, 0x2, R5 ;  /* 0x00000002ff057819 */ /* 0x000fca0000011605 */
[----:B------:R-:W-:-:S03]  /*0100*/  IMAD.WIDE.U32 R2, R5, 0x8, R2 ;  /* 0x0000000805027825 */ /* 0x000fc600078e0002 */
[C---:B-1----:R-:W-:Y:S02]  /*0110*/  LEA R8, P0, R2.reuse, UR4, 0x2 ;  /* 0x0000000402087c11 */ /* 0x042fe4000f8010ff */
[C---:B------:R-:W-:Y:S02]  /*0120*/  LEA R12, P1, R2.reuse, UR6, 0x2 ;  /* 0x00000006020c7c11 */ /* 0x040fe4000f8210ff */
[C-C-:B------:R-:W-:Y:S01]  /*0130*/  LEA.HI.X R9, R2.reuse, UR5, R3.reuse, 0x2, P0 ;  /* 0x0000000502097c11 */ /* 0x140fe200080f1403 */
[----:B------:R-:W0:Y:S01]  /*0140*/  LDCU.64 UR4, c[0x0][0x390] ;  /* 0x00007200ff0477ac */ /* 0x000e220008000a00 */
[----:B------:R-:W-:-:S03]  /*0150*/  LEA.HI.X R13, R2, UR7, R3, 0x2, P1 ;  /* 0x00000007020d7c11 */ /* 0x000fc600088f1403 */
[----:B------:R-:W2:Y:S04]  /*0160*/  LDG.E R0, desc[UR36][R8.64] ;  /* 0x0000002408007981 */ /* 0x000ea8000c1e1900 */
[----:B------:R-:W3:Y:S04]  /*0170*/  LDG.E R15, desc[UR36][R12.64] ;  /* 0x000000240c0f7981 */ /* 0x000ee8000c1e1900 */
[----:B------:R-:W4:Y:S04]  /*0180*/  LDG.E R16, desc[UR36][R12.64+0x100] ;  /* 0x000100240c107981 */ /* 0x000f28000c1e1900 */
[----:B------:R-:W5:Y:S04]  /*0190*/  LDG.E R14, desc[UR36][R8.64+0x10] ;  /* 0x00001024080e7981 */ /* 0x000f68000c1e1900 */
[----:B------:R-:W5:Y:S04]  /*01a0*/  LDG.E R6, desc[UR36][R8.64+0x100] ;  /* 0x0001002408067981 */ /* 0x000f68000c1e1900 */
[----:B------:R-:W5:Y:S04]  /*01b0*/  LDG.E R7, desc[UR36][R8.64+0x110] ;  /* 0x0001102408077981 */ /* 0x000f68000c1e1900 */
[----:B------:R-:W5:Y:S04]  /*01c0*/  LDG.E R17, desc[UR36][R12.64+0x10] ;  /* 0x000010240c117981 */ /* 0x000f68000c1e1900 */
[----:B------:R1:W5:Y:S02]  /*01d0*/  LDG.E R18, desc[UR36][R12.64+0x110] ;  /* 0x000110240c127981 */ /* 0x000364000c1e1900 */
[----:B-1----:R-:W1:Y:S02]  /*01e0*/  LDC.64 R12, c[0x0][0x390] ;  /* 0x0000e400ff0c7b82 */ /* 0x002e640000000a00 */
[----:B--2---:R-:W-:Y:S04]  /*01f0*/  MOVM.16.MT88 R4, R0 ;  /* 0x000000000004723a */ /* 0x004fe80000000000 */
[----:B---3--:R-:W-:Y:S04]  /*0200*/  MOVM.16.MT88 R10, R15 ;  /* 0x000000000f0a723a */ /* 0x008fe80000000000 */
[----:B----4-:R-:W-:Y:S04]  /*0210*/  MOVM.16.MT88 R11, R16 ;  /* 0x00000000100b723a */ /* 0x010fe80000000000 */
[----:B-----5:R-:W-:Y:S04]  /*0220*/  MOVM.16.MT88 R5, R14 ;  /* 0x000000000e05723a */ /* 0x020fe80000000000 */
[----:B------:R-:W-:Y:S04]  /*0230*/  MOVM.16.MT88 R6, R6 ;  /* 0x000000000606723a */ /* 0x000fe80000000000 */
[----:B------:R-:W2:Y:S04]  /*0240*/  MOVM.16.MT88 R7, R7 ;  /* 0x000000000707723a */ /* 0x000ea80000000000 */
[----:B------:R-:W-:Y:S04]  /*0250*/  MOVM.16.MT88 R20, R17 ;  /* 0x000000001114723a */ /* 0x000fe80000000000 */
[----:B------:R-:W3:Y:S01]  /*0260*/  MOVM.16.MT88 R21, R18 ;  /* 0x000000001215723a */ /* 0x000ee20000000000 */
[C---:B--2---:R-:W-:Y:S08]  /*0270*/  HMMA.16816.F32 R8, R4.reuse, R10, RZ ;  /* 0x0000000a0408723c */ /* 0x044ff000000018ff */
[----:B---3--:R-:W-:Y:S01]  /*0280*/  HMMA.16816.F32 R20, R4, R20, RZ ;  /* 0x000000140414723c */ /* 0x008fe200000018ff */
[----:B0-----:R-:W-:-:S04]  /*0290*/  LEA R4, P0, R2, UR4, 0x3 ;  /* 0x0000000402047c11 */ /* 0x001fc8000f8018ff */
[----:B------:R-:W-:Y:S01]  /*02a0*/  LEA.HI.X R5, R2, UR5, R3, 0x3, P0 ;  /* 0x0000000502057c11 */ /* 0x000fe200080f1c03 */
[----:B------:R-:W-:-:S05]  /*02b0*/  IMAD.MOV.U32 R3, RZ, RZ, 0x40000000 ;  /* 0x40000000ff037424 */ /* 0x000fca00078e00ff */
[----:B------:R-:W-:Y:S04]  /*02c0*/  STG.E.64 desc[UR36][R4.64], R8 ;  /* 0x0000000804007986 */ /* 0x000fe8000c101b24 */
[----:B------:R-:W-:Y:S04]  /*02d0*/  STG.E.64 desc[UR36][R4.64+0x200], R10 ;  /* 0x0002000a04007986 */ /* 0x000fe8000c101b24 */
[----:B------:R-:W-:Y:S04]  /*02e0*/  STG.E.64 desc[UR36][R4.64+0x20], R20 ;  /* 0x0000201404007986 */ /* 0x000fe8000c101b24 */
[----:B------:R-:W-:Y:S04]  /*02f0*/  STG.E.64 desc[UR36][R4.64+0x220], R22 ;  /* 0x0002201604007986 */ /* 0x000fe8000c101b24 */
[----:B-1----:R-:W-:Y:S01]  /*0300*/  STG.E desc[UR36][R12.64+0x4], R3 ;  /* 0x000004030c007986 */ /* 0x002fe2000c101924 */
[----:B------:R-:W-:Y:S05]  /*0310*/  EXIT ;  /* 0x000000000000794d */ /* 0x000fea0003800000 */
.L_x_3:
        /* <DEDUP_REMOVED lines=14> */
.L_x_5:


//--------------------- .nv.global.init           --------------------------
	.section	.nv.global.init,"aw",@progbits
.nv.global.init:
	.type		$str$1,@object
	.size		$str$1,($str - $str$1)
$str$1:
        /*0000*/ 	.byte	0x68, 0x78, 0x77, 0x00
	.type		$str,@object
	.size		$str,(.L_0 - $str)
$str:
        /*0004*/ 	.byte	0x74, 0x68, 0x69, 0x73, 0x20, 0x69, 0x73, 0x20, 0x74, 0x65, 0x73, 0x74, 0x0a, 0x00
.L_0:


//--------------------- .nv.shared.reserved.0     --------------------------
	.section	.nv.shared.reserved.0,"aw",@nobits
	.weak		__nv_reservedSMEM_offset_0_alias
	.size		__nv_reservedSMEM_offset_0_alias, 0, 64
	.other		__nv_reservedSMEM_offset_0_alias,@"STO_CUDA_RESERVED_SHARED STV_DEFAULT"
__nv_reservedSMEM_offset_0_alias:
	.zero		0
	.zero		64


//--------------------- .nv.constant0._Z3hxwv     --------------------------
	.section	.nv.constant0._Z3hxwv,"a",@progbits
	.sectionflags	@""
	.align	4
.nv.constant0._Z3hxwv:
	.zero		896


//--------------------- .nv.constant0._Z8wmma_kerP6__halfS0_Pf --------------------------
	.section	.nv.constant0._Z8wmma_kerP6__halfS0_Pf,"a",@progbits
	.sectionflags	@""
	.align	4
.nv.constant0._Z8wmma_kerP6__halfS0_Pf:
	.zero		920


//--------------------- SYMBOLS --------------------------

	.type		.nv.reservedSmem.offset0,@object
	.size		.nv.reservedSmem.offset0,0x4
	.type		vprintf,@function
